	.headerflags	@"EF_CUDA_TEXMODE_UNIFIED EF_CUDA_64BIT_ADDRESS EF_CUDA_ACCELERATORS EF_CUDA_SM90 EF_CUDA_VIRTUAL_SM(EF_CUDA_SM90)"
	.elftype	@"ET_EXEC"


//--------------------- .nv.info                  --------------------------
	.section	.nv.info,"",@"SHT_CUDA_INFO"
	.align	4


	//----- nvinfo : EIATTR_REGCOUNT
	.align		4
        /*0000*/ 	.byte	0x04, 0x2f
        /*0002*/ 	.short	(.L_3 - .L_2)
	.align		4
.L_2:
        /*0004*/ 	.word	index@(triton_poi_fused__native_batch_norm_legit_no_training_add_4)
        /*0008*/ 	.word	0x00000020


	//----- nvinfo : EIATTR_MIN_STACK_SIZE
	.align		4
.L_3:
        /*000c*/ 	.byte	0x04, 0x12
        /*000e*/ 	.short	(.L_5 - .L_4)
	.align		4
.L_4:
        /*0010*/ 	.word	index@(triton_poi_fused__native_batch_norm_legit_no_training_add_4)
        /*0014*/ 	.word	0x00000000


	//----- nvinfo : EIATTR_FRAME_SIZE
	.align		4
.L_5:
        /*0018*/ 	.byte	0x04, 0x11
        /*001a*/ 	.short	(.L_7 - .L_6)
	.align		4
.L_6:
        /*001c*/ 	.word	index@(triton_poi_fused__native_batch_norm_legit_no_training_add_4)
        /*0020*/ 	.word	0x00000000


	//----- nvinfo : EIATTR_MIN_STACK_SIZE
	.align		4
.L_7:
        /*0024*/ 	.byte	0x04, 0x12
        /*0026*/ 	.short	(.L_9 - .L_8)
	.align		4
.L_8:
        /*0028*/ 	.word	index@(triton_poi_fused__native_batch_norm_legit_no_training_add_4)
        /*002c*/ 	.word	0x00000000
.L_9:


//--------------------- .nv.info.triton_poi_fused__native_batch_norm_legit_no_training_add_4 --------------------------
	.section	.nv.info.triton_poi_fused__native_batch_norm_legit_no_training_add_4,"",@"SHT_CUDA_INFO"
	.sectionflags	@""
	.align	4


	//----- nvinfo : EIATTR_CUDA_API_VERSION
	.align		4
        /*0000*/ 	.byte	0x04, 0x37
        /*0002*/ 	.short	(.L_11 - .L_10)
.L_10:
        /*0004*/ 	.word	0x0000007c


	//----- nvinfo : EIATTR_KPARAM_INFO
	.align		4
.L_11:
        /*0008*/ 	.byte	0x04, 0x17
        /*000a*/ 	.short	(.L_13 - .L_12)
.L_12:
        /*000c*/ 	.word	0x00000000
        /*0010*/ 	.short	0x0007
        /*0012*/ 	.short	0x0038
        /*0014*/ 	.byte	0x00, 0xf0, 0x11, 0x00


	//----- nvinfo : EIATTR_KPARAM_INFO
	.align		4
.L_13:
        /*0018*/ 	.byte	0x04, 0x17
        /*001a*/ 	.short	(.L_15 - .L_14)
.L_14:
        /*001c*/ 	.word	0x00000000
        /*0020*/ 	.short	0x0006
        /*0022*/ 	.short	0x0030
        /*0024*/ 	.byte	0x00, 0xf4, 0x21, 0x00


	//----- nvinfo : EIATTR_KPARAM_INFO
	.align		4
.L_15:
        /*0028*/ 	.byte	0x04, 0x17
        /*002a*/ 	.short	(.L_17 - .L_16)
.L_16:
        /*002c*/ 	.word	0x00000000
        /*0030*/ 	.short	0x0005
        /*0032*/ 	.short	0x0028
        /*0034*/ 	.byte	0x00, 0xf4, 0x21, 0x00


	//----- nvinfo : EIATTR_KPARAM_INFO
	.align		4
.L_17:
        /*0038*/ 	.byte	0x04, 0x17
        /*003a*/ 	.short	(.L_19 - .L_18)
.L_18:
        /*003c*/ 	.word	0x00000000
        /*0040*/ 	.short	0x0004
        /*0042*/ 	.short	0x0020
        /*0044*/ 	.byte	0x00, 0xf4, 0x21, 0x00


	//----- nvinfo : EIATTR_KPARAM_INFO
	.align		4
.L_19:
        /*0048*/ 	.byte	0x04, 0x17
        /*004a*/ 	.short	(.L_21 - .L_20)
.L_20:
        /*004c*/ 	.word	0x00000000
        /*0050*/ 	.short	0x0003
        /*0052*/ 	.short	0x0018
        /*0054*/ 	.byte	0x00, 0xf4, 0x21, 0x00


	//----- nvinfo : EIATTR_KPARAM_INFO
	.align		4
.L_21:
        /*0058*/ 	.byte	0x04, 0x17
        /*005a*/ 	.short	(.L_23 - .L_22)
.L_22:
        /*005c*/ 	.word	0x00000000
        /*0060*/ 	.short	0x0002
        /*0062*/ 	.short	0x0010
        /*0064*/ 	.byte	0x00, 0xf4, 0x21, 0x00


	//----- nvinfo : EIATTR_KPARAM_INFO
	.align		4
.L_23:
        /*0068*/ 	.byte	0x04, 0x17
        /*006a*/ 	.short	(.L_25 - .L_24)
.L_24:
        /*006c*/ 	.word	0x00000000
        /*0070*/ 	.short	0x0001
        /*0072*/ 	.short	0x0008
        /*0074*/ 	.byte	0x00, 0xf4, 0x21, 0x00


	//----- nvinfo : EIATTR_KPARAM_INFO
	.align		4
.L_25:
        /*0078*/ 	.byte	0x04, 0x17
        /*007a*/ 	.short	(.L_27 - .L_26)
.L_26:
        /*007c*/ 	.word	0x00000000
        /*0080*/ 	.short	0x0000
        /*0082*/ 	.short	0x0000
        /*0084*/ 	.byte	0x00, 0xf4, 0x21, 0x00


	//----- nvinfo : EIATTR_SPARSE_MMA_MASK
	.align		4
.L_27:
        /*0088*/ 	.byte	0x03, 0x50
        /*008a*/ 	.short	0x0000


	//----- nvinfo : EIATTR_MAXREG_COUNT
	.align		4
        /*008c*/ 	.byte	0x03, 0x1b
        /*008e*/ 	.short	0x00ff


	//----- nvinfo : EIATTR_EXIT_INSTR_OFFSETS
	.align		4
        /*0090*/ 	.byte	0x04, 0x1c
        /*0092*/ 	.short	(.L_29 - .L_28)


	//   ....[0]....
.L_28:
        /*0094*/ 	.word	0x00000680


	//----- nvinfo : EIATTR_REQNTID
	.align		4
.L_29:
        /*0098*/ 	.byte	0x04, 0x10
        /*009a*/ 	.short	(.L_31 - .L_30)
.L_30:
        /*009c*/ 	.word	0x00000080
        /*00a0*/ 	.word	0x00000001
        /*00a4*/ 	.word	0x00000001


	//----- nvinfo : EIATTR_CBANK_PARAM_SIZE
	.align		4
.L_31:
        /*00a8*/ 	.byte	0x03, 0x19
        /*00aa*/ 	.short	0x003c


	//----- nvinfo : EIATTR_PARAM_CBANK
	.align		4
        /*00ac*/ 	.byte	0x04, 0x0a
        /*00ae*/ 	.short	(.L_33 - .L_32)
	.align		4
.L_32:
        /*00b0*/ 	.word	index@(.nv.constant0.triton_poi_fused__native_batch_norm_legit_no_training_add_4)
        /*00b4*/ 	.short	0x0210
        /*00b6*/ 	.short	0x003c


	//----- nvinfo : EIATTR_SW_WAR
	.align		4
.L_33:
        /*00b8*/ 	.byte	0x04, 0x36
        /*00ba*/ 	.short	(.L_35 - .L_34)
.L_34:
        /*00bc*/ 	.word	0x00000008
.L_35:


//--------------------- .nv.callgraph             --------------------------
	.section	.nv.callgraph,"",@"SHT_CUDA_CALLGRAPH"
	.align	4
	.sectionentsize	8
	.align		4
        /*0000*/ 	.word	0x00000000
	.align		4
        /*0004*/ 	.word	0xffffffff
	.align		4
        /*0008*/ 	.word	0x00000000
	.align		4
        /*000c*/ 	.word	0xfffffffe
	.align		4
        /*0010*/ 	.word	0x00000000
	.align		4
        /*0014*/ 	.word	0xfffffffd
	.align		4
        /*0018*/ 	.word	0x00000000
	.align		4
        /*001c*/ 	.word	0xfffffffc


//--------------------- .nv.constant4             --------------------------
	.section	.nv.constant4,"a",@progbits
	.align	8
	.align		8
.nv.constant4:
        /*0000*/ 	.dword	_$_str
	.align		8
        /*0008*/ 	.dword	_$_str_$_2


//--------------------- .text.triton_poi_fused__native_batch_norm_legit_no_training_add_4 --------------------------
	.section	.text.triton_poi_fused__native_batch_norm_legit_no_training_add_4,"ax",@progbits
	.align	128
        .global         triton_poi_fused__native_batch_norm_legit_no_training_add_4
        .type           triton_poi_fused__native_batch_norm_legit_no_training_add_4,@function
        .size           triton_poi_fused__native_batch_norm_legit_no_training_add_4,(.L_x_1 - triton_poi_fused__native_batch_norm_legit_no_training_add_4)
        .other          triton_poi_fused__native_batch_norm_legit_no_training_add_4,@"STO_CUDA_ENTRY STV_DEFAULT"
triton_poi_fused__native_batch_norm_legit_no_training_add_4:
.text.triton_poi_fused__native_batch_norm_legit_no_training_add_4:
[----:B------:R-:W-:Y:S01]  /*0000*/  LDC R1, c[0x0][0x28] ;  /* 0x00000a00ff017b82 */ /* 0x000fe20000000800 */
[----:B------:R-:W1:Y:S07]  /*0010*/  S2R R0, SR_TID.X ;  /* 0x0000000000007919 */ /* 0x000e6e0000002100 */
[----:B------:R-:W2:Y:S01]  /*0020*/  LDC.64 R2, c[0x0][0x220] ;  /* 0x00008800ff027b82 */ /* 0x000ea20000000a00 */
[----:B------:R-:W-:Y:S01]  /*0030*/  ULDC.64 UR4, c[0x0][0x208] ;  /* 0x0000820000047ab9 */ /* 0x000fe20000000a00 */
[----:B------:R-:W3:Y:S06]  /*0040*/  S2R R21, SR_CTAID.X ;  /* 0x0000000000157919 */ /* 0x000eec0000002500 */
[----:B------:R-:W4:Y:S08]  /*0050*/  LDC.64 R10, c[0x0][0x218] ;  /* 0x00008600ff0a7b82 */ /* 0x000f300000000a00 */
[----:B------:R-:W5:Y:S08]  /*0060*/  LDC.64 R8, c[0x0][0x210] ;  /* 0x00008400ff087b82 */ /* 0x000f700000000a00 */
[----:B------:R-:W4:Y:S01]  /*0070*/  LDC.64 R28, c[0x0][0x228] ;  /* 0x00008a00ff1c7b82 */ /* 0x000f220000000a00 */
[----:B-1----:R-:W-:-:S07]  /*0080*/  SHF.L.U32 R0, R0, 0x2, RZ ;  /* 0x0000000200007819 */ /* 0x002fce00000006ff */
[----:B------:R-:W1:Y:S01]  /*0090*/  LDC.64 R26, c[0x0][0x230] ;  /* 0x00008c00ff1a7b82 */ /* 0x000e620000000a00 */
[----:B---3--:R-:W-:Y:S02]  /*00a0*/  SHF.R.S32.HI R4, RZ, 0x15, R21 ;  /* 0x00000015ff047819 */ /* 0x008fe40000011415 */
[----:B------:R-:W-:Y:S02]  /*00b0*/  LOP3.LUT R0, R0, 0x1fc, RZ, 0xc0, !PT ;  /* 0x000001fc00007812 */ /* 0x000fe400078ec0ff */
[----:B------:R-:W-:Y:S02]  /*00c0*/  SGXT R4, R4, 0x1 ;  /* 0x000000010404781a */ /* 0x000fe40000000200 */
[----:B------:R-:W-:-:S04]  /*00d0*/  LEA R21, R21, R0, 0xa ;  /* 0x0000000015157211 */ /* 0x000fc800078e50ff */
[----:B------:R-:W-:-:S04]  /*00e0*/  LEA.HI R0, R4, R21, RZ, 0xc ;  /* 0x0000001504007211 */ /* 0x000fc800078f60ff */
[----:B------:R-:W-:-:S04]  /*00f0*/  SHF.R.S32.HI R15, RZ, 0xc, R0 ;  /* 0x0000000cff0f7819 */ /* 0x000fc80000011400 */
[----:B------:R-:W-:-:S04]  /*0100*/  LEA.HI R4, R15, R15, RZ, 0x6 ;  /* 0x0000000f0f047211 */ /* 0x000fc800078f30ff */
[----:B------:R-:W-:-:S04]  /*0110*/  LOP3.LUT R4, R4, 0xffffffc0, RZ, 0xc0, !PT ;  /* 0xffffffc004047812 */ /* 0x000fc800078ec0ff */
[----:B------:R-:W-:-:S05]  /*0120*/  IADD3 R15, R15, -R4, RZ ;  /* 0x800000040f0f7210 */ /* 0x000fca0007ffe0ff */
[----:B--2---:R-:W-:-:S06]  /*0130*/  IMAD.WIDE R4, R15, 0x4, R2 ;  /* 0x000000040f047825 */ /* 0x004fcc00078e0202 */
[----:B------:R-:W2:Y:S01]  /*0140*/  LDG.E.EL R4, desc[UR4][R4.64] ;  /* 0x0000000404047981 */ /* 0x000ea2000c2e1900 */
[----:B------:R-:W-:-:S04]  /*0150*/  IADD3 R0, R0, 0x200, RZ ;  /* 0x0000020000007810 */ /* 0x000fc80007ffe0ff */
[----:B------:R-:W-:-:S04]  /*0160*/  SHF.R.S32.HI R0, RZ, 0xc, R0 ;  /* 0x0000000cff007819 */ /* 0x000fc80000011400 */
[----:B------:R-:W-:-:S04]  /*0170*/  LEA.HI R6, R0, R0, RZ, 0x6 ;  /* 0x0000000000067211 */ /* 0x000fc800078f30ff */
[----:B------:R-:W-:-:S04]  /*0180*/  LOP3.LUT R13, R6, 0xffffffc0, RZ, 0xc0, !PT ;  /* 0xffffffc0060d7812 */ /* 0x000fc800078ec0ff */
[----:B------:R-:W-:-:S05]  /*0190*/  IADD3 R13, R0, -R13, RZ ;  /* 0x8000000d000d7210 */ /* 0x000fca0007ffe0ff */
[----:B------:R-:W-:-:S05]  /*01a0*/  IMAD.WIDE R2, R13, 0x4, R2 ;  /* 0x000000040d027825 */ /* 0x000fca00078e0202 */
[----:B------:R3:W2:Y:S01]  /*01b0*/  LDG.E.EL R20, desc[UR4][R2.64] ;  /* 0x0000000402147981 */ /* 0x0006a2000c2e1900 */
[----:B----4-:R-:W-:-:S04]  /*01c0*/  IMAD.WIDE R24, R15, 0x4, R10 ;  /* 0x000000040f187825 */ /* 0x010fc800078e020a */
[----:B-----5:R-:W-:Y:S01]  /*01d0*/  IMAD.WIDE R8, R21, 0x4, R8 ;  /* 0x0000000415087825 */ /* 0x020fe200078e0208 */
[----:B------:R4:W5:Y:S03]  /*01e0*/  LDG.E.EL R0, desc[UR4][R24.64] ;  /* 0x0000000418007981 */ /* 0x000966000c2e1900 */
[C---:B0-----:R-:W-:Y:S01]  /*01f0*/  IMAD.WIDE R18, R15.reuse, 0x4, R28 ;  /* 0x000000040f127825 */ /* 0x041fe200078e021c */
[----:B---3--:R-:W0:Y:S03]  /*0200*/  LDC.64 R2, c[0x0][0x238] ;  /* 0x00008e00ff027b82 */ /* 0x008e260000000a00 */
[----:B-1----:R-:W-:Y:S01]  /*0210*/  IMAD.WIDE R14, R15, 0x4, R26 ;  /* 0x000000040f0e7825 */ /* 0x002fe200078e021a */
[----:B------:R-:W3:Y:S04]  /*0220*/  LDG.E.EL R22, desc[UR4][R18.64] ;  /* 0x0000000412167981 */ /* 0x000ee8000c2e1900 */
[----:B------:R1:W3:Y:S01]  /*0230*/  LDG.E.EL R23, desc[UR4][R14.64] ;  /* 0x000000040e177981 */ /* 0x0002e2000c2e1900 */
[----:B----4-:R-:W-:Y:S01]  /*0240*/  HFMA2.MMA R25, -RZ, RZ, 1.625, 0 ;  /* 0x3e800000ff197435 */ /* 0x010fe200000001ff */
[----:B------:R-:W-:-:S04]  /*0250*/  IMAD.WIDE R28, R13, 0x4, R28 ;  /* 0x000000040d1c7825 */ /* 0x000fc800078e021c */
[C---:B------:R-:W-:Y:S02]  /*0260*/  IMAD.WIDE R26, R13.reuse, 0x4, R26 ;  /* 0x000000040d1a7825 */ /* 0x040fe400078e021a */
[----:B------:R-:W4:Y:S02]  /*0270*/  LDG.E.EL R28, desc[UR4][R28.64] ;  /* 0x000000041c1c7981 */ /* 0x000f24000c2e1900 */
[----:B-1----:R-:W-:Y:S02]  /*0280*/  IMAD.WIDE R14, R13, 0x4, R10 ;  /* 0x000000040d0e7825 */ /* 0x002fe400078e020a */
[----:B------:R1:W4:Y:S04]  /*0290*/  LDG.E.EL R27, desc[UR4][R26.64] ;  /* 0x000000041a1b7981 */ /* 0x000328000c2e1900 */
[----:B------:R-:W3:Y:S01]  /*02a0*/  LDG.E.EL R24, desc[UR4][R14.64] ;  /* 0x000000040e187981 */ /* 0x000ee2000c2e1900 */
[----:B0-----:R-:W-:-:S05]  /*02b0*/  IMAD.WIDE R2, R21, 0x4, R2 ;  /* 0x0000000415027825 */ /* 0x001fca00078e0202 */
[----:B------:R-:W3:Y:S01]  /*02c0*/  LDG.E.128 R12, desc[UR4][R2.64] ;  /* 0x00000004020c7981 */ /* 0x000ee2000c1e1d00 */
[----:B--2---:R-:W-:-:S03]  /*02d0*/  FADD R16, R4, 9.9999997473787516356e-06 ;  /* 0x3727c5ac04107421 */ /* 0x004fc60000000000 */
[----:B------:R-:W5:Y:S03]  /*02e0*/  LDG.E.128 R4, desc[UR4][R8.64] ;  /* 0x0000000408047981 */ /* 0x000f66000c1e1d00 */
[----:B------:R-:W0:Y:S01]  /*02f0*/  MUFU.SQRT R16, R16 ;  /* 0x0000001000107308 */ /* 0x000e220000002000 */
[----:B------:R-:W2:Y:S01]  /*0300*/  LDG.E.128 R8, desc[UR4][R8.64+0x800] ;  /* 0x0008000408087981 */ /* 0x000ea2000c1e1d00 */
[C---:B0-----:R-:W-:Y:S02]  /*0310*/  FSETP.GT.AND P0, PT, R16.reuse, 8.50705917302346158658e+37, PT ;  /* 0x7e8000001000780b */ /* 0x041fe40003f04000 */
[----:B------:R-:W-:-:S11]  /*0320*/  FSETP.GEU.AND P1, PT, R16, 1.175494350822287508e-38, PT ;  /* 0x008000001000780b */ /* 0x000fd60003f2e000 */
[----:B------:R-:W-:-:S04]  /*0330*/  @P0 FMUL R16, R16, 0.25 ;  /* 0x3e80000010100820 */ /* 0x000fc80000400000 */
[----:B------:R-:W-:Y:S01]  /*0340*/  @!P1 FMUL R16, R16, 16777216 ;  /* 0x4b80000010109820 */ /* 0x000fe20000400000 */
[----:B------:R-:W-:-:S05]  /*0350*/  FSEL R17, R25, 1, P0 ;  /* 0x3f80000019117808 */ /* 0x000fca0000000000 */
[----:B------:R-:W1:Y:S01]  /*0360*/  MUFU.RCP R16, R16 ;  /* 0x0000001000107308 */ /* 0x000e620000001000 */
[----:B------:R-:W-:-:S04]  /*0370*/  @!P1 FMUL R17, R17, 16777216 ;  /* 0x4b80000011119820 */ /* 0x000fc80000400000 */
[----:B-1----:R-:W-:Y:S02]  /*0380*/  FMUL R26, R16, R17 ;  /* 0x00000011101a7220 */ /* 0x002fe40000400000 */
[----:B------:R0:W4:Y:S01]  /*0390*/  LDG.E.128 R16, desc[UR4][R2.64+0x800] ;  /* 0x0008000402107981 */ /* 0x000122000c1e1d00 */
[----:B------:R-:W-:-:S04]  /*03a0*/  FADD R29, R20, 9.9999997473787516356e-06 ;  /* 0x3727c5ac141d7421 */ /* 0x000fc80000000000 */
[----:B------:R-:W1:Y:S02]  /*03b0*/  MUFU.SQRT R20, R29 ;  /* 0x0000001d00147308 */ /* 0x000e640000002000 */
[C---:B-1----:R-:W-:Y:S02]  /*03c0*/  FSETP.GT.AND P0, PT, R20.reuse, 8.50705917302346158658e+37, PT ;  /* 0x7e8000001400780b */ /* 0x042fe40003f04000 */
[----:B------:R-:W-:-:S11]  /*03d0*/  FSETP.GEU.AND P1, PT, R20, 1.175494350822287508e-38, PT ;  /* 0x008000001400780b */ /* 0x000fd60003f2e000 */
[----:B------:R-:W-:-:S04]  /*03e0*/  @P0 FMUL R20, R20, 0.25 ;  /* 0x3e80000014140820 */ /* 0x000fc80000400000 */
[----:B------:R-:W-:Y:S01]  /*03f0*/  @!P1 FMUL R20, R20, 16777216 ;  /* 0x4b80000014149820 */ /* 0x000fe20000400000 */
[----:B------:R-:W-:-:S05]  /*0400*/  FSEL R25, R25, 1, P0 ;  /* 0x3f80000019197808 */ /* 0x000fca0000000000 */
[----:B------:R-:W-:Y:S01]  /*0410*/  @!P1 FMUL R25, R25, 16777216 ;  /* 0x4b80000019199820 */ /* 0x000fe20000400000 */
[--C-:B-----5:R-:W-:Y:S01]  /*0420*/  FADD R29, R4, -R0.reuse ;  /* 0x80000000041d7221 */ /* 0x120fe20000000000 */
[--C-:B0-----:R-:W-:Y:S01]  /*0430*/  FADD R3, R5, -R0.reuse ;  /* 0x8000000005037221 */ /* 0x101fe20000000000 */
[--C-:B------:R-:W-:Y:S01]  /*0440*/  FADD R5, R6, -R0.reuse ;  /* 0x8000000006057221 */ /* 0x100fe20000000000 */
[----:B------:R-:W-:Y:S01]  /*0450*/  FADD R7, R7, -R0 ;  /* 0x8000000007077221 */ /* 0x000fe20000000000 */
[-C--:B------:R-:W-:Y:S01]  /*0460*/  FMUL R0, R29, R26.reuse ;  /* 0x0000001a1d007220 */ /* 0x080fe20000400000 */
[-C--:B------:R-:W-:Y:S01]  /*0470*/  FMUL R2, R3, R26.reuse ;  /* 0x0000001a03027220 */ /* 0x080fe20000400000 */
[----:B------:R-:W0:Y:S01]  /*0480*/  MUFU.RCP R4, R20 ;  /* 0x0000001400047308 */ /* 0x000e220000001000 */
[-C--:B------:R-:W-:Y:S01]  /*0490*/  FMUL R6, R5, R26.reuse ;  /* 0x0000001a05067220 */ /* 0x080fe20000400000 */
[----:B------:R-:W-:Y:S01]  /*04a0*/  FMUL R26, R7, R26 ;  /* 0x0000001a071a7220 */ /* 0x000fe20000400000 */
[C-C-:B---3--:R-:W-:Y:S01]  /*04b0*/  FFMA R7, R22.reuse, R0, R23.reuse ;  /* 0x0000000016077223 */ /* 0x148fe20000000017 */
[----:B------:R-:W-:-:S02]  /*04c0*/  FFMA R0, R22, R2, R23 ;  /* 0x0000000216007223 */ /* 0x000fc40000000017 */
[----:B------:R-:W1:Y:S01]  /*04d0*/  LDC.64 R2, c[0x0][0x240] ;  /* 0x00009000ff027b82 */ /* 0x000e620000000a00 */
[C-C-:B------:R-:W-:Y:S01]  /*04e0*/  FFMA R5, R22.reuse, R6, R23.reuse ;  /* 0x0000000616057223 */ /* 0x140fe20000000017 */
[----:B------:R-:W-:Y:S01]  /*04f0*/  FFMA R22, R22, R26, R23 ;  /* 0x0000001a16167223 */ /* 0x000fe20000000017 */
[--C-:B--2---:R-:W-:Y:S01]  /*0500*/  FADD R23, R9, -R24.reuse ;  /* 0x8000001809177221 */ /* 0x104fe20000000000 */
[--C-:B------:R-:W-:Y:S01]  /*0510*/  FADD R9, R10, -R24.reuse ;  /* 0x800000180a097221 */ /* 0x100fe20000000000 */
[--C-:B------:R-:W-:Y:S01]  /*0520*/  FADD R11, R11, -R24.reuse ;  /* 0x800000180b0b7221 */ /* 0x100fe20000000000 */
[----:B0-----:R-:W-:Y:S01]  /*0530*/  FMUL R4, R4, R25 ;  /* 0x0000001904047220 */ /* 0x001fe20000400000 */
[----:B------:R-:W-:-:S03]  /*0540*/  FADD R25, R8, -R24 ;  /* 0x8000001808197221 */ /* 0x000fc60000000000 */
[-C--:B------:R-:W-:Y:S01]  /*0550*/  FMUL R6, R23, R4.reuse ;  /* 0x0000000417067220 */ /* 0x080fe20000400000 */
[-C--:B------:R-:W-:Y:S01]  /*0560*/  FMUL R25, R25, R4.reuse ;  /* 0x0000000419197220 */ /* 0x080fe20000400000 */
[-C--:B------:R-:W-:Y:S01]  /*0570*/  FMUL R8, R9, R4.reuse ;  /* 0x0000000409087220 */ /* 0x080fe20000400000 */
[----:B------:R-:W-:Y:S01]  /*0580*/  FMUL R10, R11, R4 ;  /* 0x000000040b0a7220 */ /* 0x000fe20000400000 */
[C-C-:B----4-:R-:W-:Y:S01]  /*0590*/  FFMA R4, R28.reuse, R6, R27.reuse ;  /* 0x000000061c047223 */ /* 0x150fe2000000001b */
[C-C-:B------:R-:W-:Y:S01]  /*05a0*/  FFMA R9, R28.reuse, R25, R27.reuse ;  /* 0x000000191c097223 */ /* 0x140fe2000000001b */
[C-C-:B------:R-:W-:Y:S01]  /*05b0*/  FFMA R11, R28.reuse, R8, R27.reuse ;  /* 0x000000081c0b7223 */ /* 0x140fe2000000001b */
[----:B------:R-:W-:Y:S01]  /*05c0*/  FFMA R10, R28, R10, R27 ;  /* 0x0000000a1c0a7223 */ /* 0x000fe2000000001b */
[----:B------:R-:W-:Y:S01]  /*05d0*/  FADD R12, R12, R7 ;  /* 0x000000070c0c7221 */ /* 0x000fe20000000000 */
[----:B------:R-:W-:Y:S01]  /*05e0*/  FADD R13, R13, R0 ;  /* 0x000000000d0d7221 */ /* 0x000fe20000000000 */
[----:B------:R-:W-:Y:S01]  /*05f0*/  FADD R14, R14, R5 ;  /* 0x000000050e0e7221 */ /* 0x000fe20000000000 */
[----:B------:R-:W-:Y:S01]  /*0600*/  FADD R15, R15, R22 ;  /* 0x000000160f0f7221 */ /* 0x000fe20000000000 */
[----:B-1----:R-:W-:-:S05]  /*0610*/  IMAD.WIDE R2, R21, 0x4, R2 ;  /* 0x0000000415027825 */ /* 0x002fca00078e0202 */
[----:B------:R-:W-:Y:S01]  /*0620*/  STG.E.128 desc[UR4][R2.64], R12 ;  /* 0x0000000c02007986 */ /* 0x000fe2000c101d04 */
[----:B------:R-:W-:Y:S01]  /*0630*/  FADD R16, R16, R9 ;  /* 0x0000000910107221 */ /* 0x000fe20000000000 */
[----:B------:R-:W-:Y:S01]  /*0640*/  FADD R17, R17, R4 ;  /* 0x0000000411117221 */ /* 0x000fe20000000000 */
[----:B------:R-:W-:Y:S01]  /*0650*/  FADD R18, R18, R11 ;  /* 0x0000000b12127221 */ /* 0x000fe20000000000 */
[----:B------:R-:W-:-:S05]  /*0660*/  FADD R19, R19, R10 ;  /* 0x0000000a13137221 */ /* 0x000fca0000000000 */
[----:B------:R-:W-:Y:S01]  /*0670*/  STG.E.128 desc[UR4][R2.64+0x800], R16 ;  /* 0x0008001002007986 */ /* 0x000fe2000c101d04 */
[----:B------:R-:W-:Y:S05]  /*0680*/  EXIT ;  /* 0x000000000000794d */ /* 0x000fea0003800000 */
.L_x_0:
[----:B------:R-:W-:-:S00]  /*0690*/  BRA `(.L_x_0) ;  /* 0xfffffffc00fc7947 */ /* 0x000fc0000383ffff */
[----:B------:R-:W-:-:S00]  /*06a0*/  NOP ;  /* 0x0000000000007918 */ /* 0x000fc00000000000 */
        /* <DEDUP_REMOVED lines=13> */
.L_x_1:


//--------------------- .nv.global.init           --------------------------
	.section	.nv.global.init,"aw",@progbits
.nv.global.init:
	.type		_$_str,@object
	.size		_$_str,(_$_str_$_2 - _$_str)
_$_str:
        /*0000*/ 	.byte	0x5f, 0x5f, 0x43, 0x55, 0x44, 0x41, 0x5f, 0x46, 0x54, 0x5a, 0x00
	.type		_$_str_$_2,@object
	.size		_$_str_$_2,(.L_1 - _$_str_$_2)
_$_str_$_2:
        /*000b*/ 	.byte	0x5f, 0x5f, 0x43, 0x55, 0x44, 0x41, 0x5f, 0x50, 0x52, 0x45, 0x43, 0x5f, 0x53, 0x51, 0x52, 0x54
        /*001b*/ 	.byte	0x00
.L_1:


//--------------------- .nv.constant0.triton_poi_fused__native_batch_norm_legit_no_training_add_4 --------------------------
	.section	.nv.constant0.triton_poi_fused__native_batch_norm_legit_no_training_add_4,"a",@progbits
	.sectionflags	@""
	.align	4
.nv.constant0.triton_poi_fused__native_batch_norm_legit_no_training_add_4:
	.zero		588
